//
// Generated by NVIDIA NVVM Compiler
//
// Compiler Build ID: CL-36424714
// Cuda compilation tools, release 13.0, V13.0.88
// Based on NVVM 20.0.0
//

.version 9.0
.target sm_100
.address_size 64

	// .globl	_Z12update_layeriiifPfS_S_S_

.visible .entry _Z12update_layeriiifPfS_S_S_(
	.param .u32 _Z12update_layeriiifPfS_S_S__param_0,
	.param .u32 _Z12update_layeriiifPfS_S_S__param_1,
	.param .u32 _Z12update_layeriiifPfS_S_S__param_2,
	.param .f32 _Z12update_layeriiifPfS_S_S__param_3,
	.param .u64 .ptr .align 1 _Z12update_layeriiifPfS_S_S__param_4,
	.param .u64 .ptr .align 1 _Z12update_layeriiifPfS_S_S__param_5,
	.param .u64 .ptr .align 1 _Z12update_layeriiifPfS_S_S__param_6,
	.param .u64 .ptr .align 1 _Z12update_layeriiifPfS_S_S__param_7
)
{
	.reg .pred 	%p<13>;
	.reg .b32 	%r<116>;
	.reg .b32 	%f<109>;
	.reg .b64 	%rd<74>;

	ld.param.u32 	%r66, [_Z12update_layeriiifPfS_S_S__param_0];
	ld.param.u32 	%r67, [_Z12update_layeriiifPfS_S_S__param_1];
	ld.param.u32 	%r68, [_Z12update_layeriiifPfS_S_S__param_2];
	ld.param.f32 	%f25, [_Z12update_layeriiifPfS_S_S__param_3];
	ld.param.u64 	%rd4, [_Z12update_layeriiifPfS_S_S__param_5];
	ld.param.u64 	%rd5, [_Z12update_layeriiifPfS_S_S__param_6];
	ld.param.u64 	%rd6, [_Z12update_layeriiifPfS_S_S__param_7];
	cvta.to.global.u64 	%rd1, %rd6;
	cvta.to.global.u64 	%rd2, %rd5;
	mov.u32 	%r69, %ctaid.x;
	mov.u32 	%r70, %ntid.x;
	mul.lo.s32 	%r1, %r69, %r70;
	mov.u32 	%r2, %tid.x;
	add.s32 	%r3, %r1, %r2;
	mov.u32 	%r71, %ctaid.y;
	mov.u32 	%r72, %ntid.y;
	mul.lo.s32 	%r4, %r71, %r72;
	mov.u32 	%r5, %tid.y;
	add.s32 	%r6, %r4, %r5;
	setp.ge.u32 	%p1, %r6, %r66;
	setp.ge.u32 	%p2, %r3, %r67;
	or.pred  	%p3, %p1, %p2;
	@%p3 bra 	$L__BB0_14;
	setp.lt.s32 	%p4, %r68, 1;
	mov.f32 	%f107, 0f00000000;
	mov.f32 	%f108, %f107;
	@%p4 bra 	$L__BB0_13;
	and.b32  	%r7, %r68, 7;
	setp.lt.u32 	%p5, %r68, 8;
	mov.f32 	%f108, 0f00000000;
	mov.b32 	%r114, 0;
	mov.f32 	%f107, %f108;
	@%p5 bra 	$L__BB0_5;
	and.b32  	%r114, %r68, 2147483640;
	neg.s32 	%r112, %r114;
	add.s32 	%r74, %r2, %r67;
	add.s32 	%r111, %r74, %r1;
	shl.b32 	%r11, %r67, 3;
	shl.b32 	%r75, %r67, 1;
	add.s32 	%r110, %r3, %r75;
	mad.lo.s32 	%r109, %r67, 3, %r3;
	shl.b32 	%r76, %r67, 2;
	add.s32 	%r108, %r3, %r76;
	mad.lo.s32 	%r107, %r67, 5, %r3;
	mad.lo.s32 	%r106, %r67, 6, %r3;
	mad.lo.s32 	%r105, %r67, 7, %r3;
	add.s32 	%r77, %r5, %r66;
	add.s32 	%r103, %r77, %r4;
	shl.b32 	%r19, %r66, 3;
	shl.b32 	%r78, %r66, 1;
	add.s32 	%r102, %r6, %r78;
	mad.lo.s32 	%r101, %r66, 3, %r6;
	shl.b32 	%r79, %r66, 2;
	add.s32 	%r100, %r6, %r79;
	mad.lo.s32 	%r99, %r66, 5, %r6;
	mad.lo.s32 	%r98, %r66, 6, %r6;
	mad.lo.s32 	%r97, %r66, 7, %r6;
	mov.f32 	%f108, 0f00000000;
	mov.u32 	%r96, %r6;
	mov.u32 	%r104, %r3;
$L__BB0_4:
	.pragma "nounroll";
	mul.wide.u32 	%rd7, %r96, 4;
	add.s64 	%rd8, %rd2, %rd7;
	ld.global.f32 	%f30, [%rd8];
	mul.wide.u32 	%rd9, %r104, 4;
	add.s64 	%rd10, %rd1, %rd9;
	ld.global.f32 	%f31, [%rd10];
	fma.rn.f32 	%f32, %f30, %f31, %f107;
	add.f32 	%f33, %f108, %f31;
	mul.wide.u32 	%rd11, %r103, 4;
	add.s64 	%rd12, %rd2, %rd11;
	ld.global.f32 	%f34, [%rd12];
	mul.wide.u32 	%rd13, %r111, 4;
	add.s64 	%rd14, %rd1, %rd13;
	ld.global.f32 	%f35, [%rd14];
	fma.rn.f32 	%f36, %f34, %f35, %f32;
	add.f32 	%f37, %f33, %f35;
	mul.wide.u32 	%rd15, %r102, 4;
	add.s64 	%rd16, %rd2, %rd15;
	ld.global.f32 	%f38, [%rd16];
	mul.wide.u32 	%rd17, %r110, 4;
	add.s64 	%rd18, %rd1, %rd17;
	ld.global.f32 	%f39, [%rd18];
	fma.rn.f32 	%f40, %f38, %f39, %f36;
	add.f32 	%f41, %f37, %f39;
	mul.wide.u32 	%rd19, %r101, 4;
	add.s64 	%rd20, %rd2, %rd19;
	ld.global.f32 	%f42, [%rd20];
	mul.wide.u32 	%rd21, %r109, 4;
	add.s64 	%rd22, %rd1, %rd21;
	ld.global.f32 	%f43, [%rd22];
	fma.rn.f32 	%f44, %f42, %f43, %f40;
	add.f32 	%f45, %f41, %f43;
	mul.wide.u32 	%rd23, %r100, 4;
	add.s64 	%rd24, %rd2, %rd23;
	ld.global.f32 	%f46, [%rd24];
	mul.wide.u32 	%rd25, %r108, 4;
	add.s64 	%rd26, %rd1, %rd25;
	ld.global.f32 	%f47, [%rd26];
	fma.rn.f32 	%f48, %f46, %f47, %f44;
	add.f32 	%f49, %f45, %f47;
	mul.wide.u32 	%rd27, %r99, 4;
	add.s64 	%rd28, %rd2, %rd27;
	ld.global.f32 	%f50, [%rd28];
	mul.wide.u32 	%rd29, %r107, 4;
	add.s64 	%rd30, %rd1, %rd29;
	ld.global.f32 	%f51, [%rd30];
	fma.rn.f32 	%f52, %f50, %f51, %f48;
	add.f32 	%f53, %f49, %f51;
	mul.wide.u32 	%rd31, %r98, 4;
	add.s64 	%rd32, %rd2, %rd31;
	ld.global.f32 	%f54, [%rd32];
	mul.wide.u32 	%rd33, %r106, 4;
	add.s64 	%rd34, %rd1, %rd33;
	ld.global.f32 	%f55, [%rd34];
	fma.rn.f32 	%f56, %f54, %f55, %f52;
	add.f32 	%f57, %f53, %f55;
	mul.wide.u32 	%rd35, %r97, 4;
	add.s64 	%rd36, %rd2, %rd35;
	ld.global.f32 	%f58, [%rd36];
	mul.wide.u32 	%rd37, %r105, 4;
	add.s64 	%rd38, %rd1, %rd37;
	ld.global.f32 	%f59, [%rd38];
	fma.rn.f32 	%f107, %f58, %f59, %f56;
	add.f32 	%f108, %f57, %f59;
	add.s32 	%r112, %r112, 8;
	add.s32 	%r111, %r111, %r11;
	add.s32 	%r110, %r110, %r11;
	add.s32 	%r109, %r109, %r11;
	add.s32 	%r108, %r108, %r11;
	add.s32 	%r107, %r107, %r11;
	add.s32 	%r106, %r106, %r11;
	add.s32 	%r105, %r105, %r11;
	add.s32 	%r104, %r104, %r11;
	add.s32 	%r103, %r103, %r19;
	add.s32 	%r102, %r102, %r19;
	add.s32 	%r101, %r101, %r19;
	add.s32 	%r100, %r100, %r19;
	add.s32 	%r99, %r99, %r19;
	add.s32 	%r98, %r98, %r19;
	add.s32 	%r97, %r97, %r19;
	add.s32 	%r96, %r96, %r19;
	setp.ne.s32 	%p6, %r112, 0;
	@%p6 bra 	$L__BB0_4;
$L__BB0_5:
	setp.eq.s32 	%p7, %r7, 0;
	@%p7 bra 	$L__BB0_13;
	and.b32  	%r61, %r68, 3;
	setp.lt.u32 	%p8, %r7, 4;
	@%p8 bra 	$L__BB0_8;
	mad.lo.s32 	%r80, %r114, %r66, %r6;
	mul.wide.u32 	%rd39, %r80, 4;
	add.s64 	%rd40, %rd2, %rd39;
	ld.global.f32 	%f61, [%rd40];
	mad.lo.s32 	%r81, %r114, %r67, %r3;
	mul.wide.u32 	%rd41, %r81, 4;
	add.s64 	%rd42, %rd1, %rd41;
	ld.global.f32 	%f62, [%rd42];
	fma.rn.f32 	%f63, %f61, %f62, %f107;
	add.f32 	%f64, %f108, %f62;
	add.s32 	%r82, %r80, %r66;
	mul.wide.u32 	%rd43, %r82, 4;
	add.s64 	%rd44, %rd2, %rd43;
	ld.global.f32 	%f65, [%rd44];
	add.s32 	%r83, %r81, %r67;
	mul.wide.u32 	%rd45, %r83, 4;
	add.s64 	%rd46, %rd1, %rd45;
	ld.global.f32 	%f66, [%rd46];
	fma.rn.f32 	%f67, %f65, %f66, %f63;
	add.f32 	%f68, %f64, %f66;
	add.s32 	%r84, %r82, %r66;
	mul.wide.u32 	%rd47, %r84, 4;
	add.s64 	%rd48, %rd2, %rd47;
	ld.global.f32 	%f69, [%rd48];
	add.s32 	%r85, %r83, %r67;
	mul.wide.u32 	%rd49, %r85, 4;
	add.s64 	%rd50, %rd1, %rd49;
	ld.global.f32 	%f70, [%rd50];
	fma.rn.f32 	%f71, %f69, %f70, %f67;
	add.f32 	%f72, %f68, %f70;
	add.s32 	%r86, %r84, %r66;
	mul.wide.u32 	%rd51, %r86, 4;
	add.s64 	%rd52, %rd2, %rd51;
	ld.global.f32 	%f73, [%rd52];
	add.s32 	%r87, %r85, %r67;
	mul.wide.u32 	%rd53, %r87, 4;
	add.s64 	%rd54, %rd1, %rd53;
	ld.global.f32 	%f74, [%rd54];
	fma.rn.f32 	%f107, %f73, %f74, %f71;
	add.f32 	%f108, %f72, %f74;
	add.s32 	%r114, %r114, 4;
$L__BB0_8:
	setp.eq.s32 	%p9, %r61, 0;
	@%p9 bra 	$L__BB0_13;
	setp.eq.s32 	%p10, %r61, 1;
	@%p10 bra 	$L__BB0_11;
	mad.lo.s32 	%r88, %r114, %r66, %r6;
	mul.wide.u32 	%rd55, %r88, 4;
	add.s64 	%rd56, %rd2, %rd55;
	ld.global.f32 	%f76, [%rd56];
	mad.lo.s32 	%r89, %r114, %r67, %r3;
	mul.wide.u32 	%rd57, %r89, 4;
	add.s64 	%rd58, %rd1, %rd57;
	ld.global.f32 	%f77, [%rd58];
	fma.rn.f32 	%f78, %f76, %f77, %f107;
	add.f32 	%f79, %f108, %f77;
	add.s32 	%r90, %r88, %r66;
	mul.wide.u32 	%rd59, %r90, 4;
	add.s64 	%rd60, %rd2, %rd59;
	ld.global.f32 	%f80, [%rd60];
	add.s32 	%r91, %r89, %r67;
	mul.wide.u32 	%rd61, %r91, 4;
	add.s64 	%rd62, %rd1, %rd61;
	ld.global.f32 	%f81, [%rd62];
	fma.rn.f32 	%f107, %f80, %f81, %f78;
	add.f32 	%f108, %f79, %f81;
	add.s32 	%r114, %r114, 2;
$L__BB0_11:
	and.b32  	%r92, %r68, 1;
	setp.eq.b32 	%p11, %r92, 1;
	not.pred 	%p12, %p11;
	@%p12 bra 	$L__BB0_13;
	mad.lo.s32 	%r93, %r114, %r66, %r6;
	mul.wide.u32 	%rd63, %r93, 4;
	add.s64 	%rd64, %rd2, %rd63;
	ld.global.f32 	%f82, [%rd64];
	mad.lo.s32 	%r94, %r114, %r67, %r3;
	mul.wide.u32 	%rd65, %r94, 4;
	add.s64 	%rd66, %rd1, %rd65;
	ld.global.f32 	%f83, [%rd66];
	fma.rn.f32 	%f107, %f82, %f83, %f107;
	add.f32 	%f108, %f108, %f83;
$L__BB0_13:
	ld.param.u64 	%rd73, [_Z12update_layeriiifPfS_S_S__param_4];
	mul.f32 	%f84, %f25, %f107;
	cvt.rn.f32.s32 	%f85, %r68;
	div.rn.f32 	%f86, %f84, %f85;
	mad.lo.s32 	%r95, %r67, %r6, %r3;
	cvta.to.global.u64 	%rd67, %rd73;
	mul.wide.u32 	%rd68, %r95, 4;
	add.s64 	%rd69, %rd67, %rd68;
	ld.global.f32 	%f87, [%rd69];
	sub.f32 	%f88, %f87, %f86;
	st.global.f32 	[%rd69], %f88;
	mul.f32 	%f89, %f25, %f108;
	div.rn.f32 	%f90, %f89, %f85;
	cvta.to.global.u64 	%rd70, %rd4;
	mul.wide.u32 	%rd71, %r3, 4;
	add.s64 	%rd72, %rd70, %rd71;
	ld.global.f32 	%f91, [%rd72];
	sub.f32 	%f92, %f91, %f90;
	st.global.f32 	[%rd72], %f92;
$L__BB0_14:
	ret;

}


// ===== COMPILED SASS (sm_100) =====

	.target	sm_100

	.elftype	@"ET_EXEC"


//--------------------- .note.nv.tkinfo           --------------------------
	.section	.note.nv.tkinfo,"",@"SHT_NOTE"
	.sectionflags	@"SHF_NOTE_NV_TKINFO"
	.tkinfo
        /*0018*/ 	.word	0x00000002
        /*0030*/ 	.string	""
        /*0030*/ 	.string	"ptxas"
        /*0030*/ 	.string	"Cuda compilation tools, release 13.0, V13.0.88"
        /*0030*/ 	.string	"Build cuda_13.0.r13.0/compiler.36424714_0"
        /*0030*/ 	.string	"-arch sm_100 -m 64 "



//--------------------- .note.nv.cuinfo           --------------------------
	.section	.note.nv.cuinfo,"",@"SHT_NOTE"
	.sectionflags	@"SHF_NOTE_NV_CUINFO"
        /*0018*/ 	.short	0x0002
        /*001a*/ 	.short	0x0064
        /*001c*/ 	.short	0x0082
	.zero		2


//--------------------- .nv.info                  --------------------------
	.section	.nv.info,"",@"SHT_CUDA_INFO"
	.align	4


	//----- nvinfo : EIATTR_REGCOUNT
	.align		4
        /*0000*/ 	.byte	0x04, 0x2f
        /*0002*/ 	.short	(.L_1 - .L_0)
	.align		4
.L_0:
        /*0004*/ 	.word	index@(_Z12update_layeriiifPfS_S_S_)
        /*0008*/ 	.word	0x00000028


	//----- nvinfo : EIATTR_FRAME_SIZE
	.align		4
.L_1:
        /*000c*/ 	.byte	0x04, 0x11
        /*000e*/ 	.short	(.L_3 - .L_2)
	.align		4
.L_2:
        /*0010*/ 	.word	index@($__internal_0_$__cuda_sm3x_div_rn_noftz_f32_slowpath)
        /*0014*/ 	.word	0x00000000


	//----- nvinfo : EIATTR_FRAME_SIZE
	.align		4
.L_3:
        /*0018*/ 	.byte	0x04, 0x11
        /*001a*/ 	.short	(.L_5 - .L_4)
	.align		4
.L_4:
        /*001c*/ 	.word	index@(_Z12update_layeriiifPfS_S_S_)
        /*0020*/ 	.word	0x00000000


	//----- nvinfo : EIATTR_MIN_STACK_SIZE
	.align		4
.L_5:
        /*0024*/ 	.byte	0x04, 0x12
        /*0026*/ 	.short	(.L_7 - .L_6)
	.align		4
.L_6:
        /*0028*/ 	.word	index@(_Z12update_layeriiifPfS_S_S_)
        /*002c*/ 	.word	0x00000000
.L_7:


//--------------------- .nv.compat                --------------------------
	.section	.nv.compat,"",@"SHT_CUDA_COMPAT_INFO"
	.align	4
        /*0000*/ 	.byte	0x02, 0x09, 0x00, 0x00, 0x02, 0x02, 0x01, 0x00, 0x02, 0x05, 0x05, 0x00, 0x03, 0x07, 0x01, 0x01
        /*0010*/ 	.byte	0x02, 0x03, 0x00, 0x00, 0x02, 0x06, 0x01, 0x00, 0x04, 0x0b, 0x08, 0x00, 0x01, 0x00, 0x00, 0x00
        /*0020*/ 	.byte	0x00, 0x00, 0x00, 0x00


//--------------------- .nv.info._Z12update_layeriiifPfS_S_S_ --------------------------
	.section	.nv.info._Z12update_layeriiifPfS_S_S_,"",@"SHT_CUDA_INFO"
	.sectionflags	@""
	.align	4


	//----- nvinfo : EIATTR_CUDA_API_VERSION
	.align		4
        /*0000*/ 	.byte	0x04, 0x37
        /*0002*/ 	.short	(.L_9 - .L_8)
.L_8:
        /*0004*/ 	.word	0x00000082


	//----- nvinfo : EIATTR_KPARAM_INFO
	.align		4
.L_9:
        /*0008*/ 	.byte	0x04, 0x17
        /*000a*/ 	.short	(.L_11 - .L_10)
.L_10:
        /*000c*/ 	.word	0x00000000
        /*0010*/ 	.short	0x0007
        /*0012*/ 	.short	0x0028
        /*0014*/ 	.byte	0x00, 0xf5, 0x21, 0x00


	//----- nvinfo : EIATTR_KPARAM_INFO
	.align		4
.L_11:
        /*0018*/ 	.byte	0x04, 0x17
        /*001a*/ 	.short	(.L_13 - .L_12)
.L_12:
        /*001c*/ 	.word	0x00000000
        /*0020*/ 	.short	0x0006
        /*0022*/ 	.short	0x0020
        /*0024*/ 	.byte	0x00, 0xf5, 0x21, 0x00


	//----- nvinfo : EIATTR_KPARAM_INFO
	.align		4
.L_13:
        /*0028*/ 	.byte	0x04, 0x17
        /*002a*/ 	.short	(.L_15 - .L_14)
.L_14:
        /*002c*/ 	.word	0x00000000
        /*0030*/ 	.short	0x0005
        /*0032*/ 	.short	0x0018
        /*0034*/ 	.byte	0x00, 0xf5, 0x21, 0x00


	//----- nvinfo : EIATTR_KPARAM_INFO
	.align		4
.L_15:
        /*0038*/ 	.byte	0x04, 0x17
        /*003a*/ 	.short	(.L_17 - .L_16)
.L_16:
        /*003c*/ 	.word	0x00000000
        /*0040*/ 	.short	0x0004
        /*0042*/ 	.short	0x0010
        /*0044*/ 	.byte	0x00, 0xf5, 0x21, 0x00


	//----- nvinfo : EIATTR_KPARAM_INFO
	.align		4
.L_17:
        /*0048*/ 	.byte	0x04, 0x17
        /*004a*/ 	.short	(.L_19 - .L_18)
.L_18:
        /*004c*/ 	.word	0x00000000
        /*0050*/ 	.short	0x0003
        /*0052*/ 	.short	0x000c
        /*0054*/ 	.byte	0x00, 0xf0, 0x11, 0x00


	//----- nvinfo : EIATTR_KPARAM_INFO
	.align		4
.L_19:
        /*0058*/ 	.byte	0x04, 0x17
        /*005a*/ 	.short	(.L_21 - .L_20)
.L_20:
        /*005c*/ 	.word	0x00000000
        /*0060*/ 	.short	0x0002
        /*0062*/ 	.short	0x0008
        /*0064*/ 	.byte	0x00, 0xf0, 0x11, 0x00


	//----- nvinfo : EIATTR_KPARAM_INFO
	.align		4
.L_21:
        /*0068*/ 	.byte	0x04, 0x17
        /*006a*/ 	.short	(.L_23 - .L_22)
.L_22:
        /*006c*/ 	.word	0x00000000
        /*0070*/ 	.short	0x0001
        /*0072*/ 	.short	0x0004
        /*0074*/ 	.byte	0x00, 0xf0, 0x11, 0x00


	//----- nvinfo : EIATTR_KPARAM_INFO
	.align		4
.L_23:
        /*0078*/ 	.byte	0x04, 0x17
        /*007a*/ 	.short	(.L_25 - .L_24)
.L_24:
        /*007c*/ 	.word	0x00000000
        /*0080*/ 	.short	0x0000
        /*0082*/ 	.short	0x0000
        /*0084*/ 	.byte	0x00, 0xf0, 0x11, 0x00


	//----- nvinfo : EIATTR_SPARSE_MMA_MASK
	.align		4
.L_25:
        /*0088*/ 	.byte	0x03, 0x50
        /*008a*/ 	.short	0x0000


	//----- nvinfo : EIATTR_MAXREG_COUNT
	.align		4
        /*008c*/ 	.byte	0x03, 0x1b
        /*008e*/ 	.short	0x00ff


	//----- nvinfo : EIATTR_MERCURY_ISA_VERSION
	.align		4
        /*0090*/ 	.byte	0x03, 0x5f
        /*0092*/ 	.short	0x0101


	//----- nvinfo : EIATTR_VRC_CTA_INIT_COUNT
	.align		4
        /*0094*/ 	.byte	0x02, 0x4a
	.zero		1
	.zero		1


	//----- nvinfo : EIATTR_EXIT_INSTR_OFFSETS
	.align		4
        /*0098*/ 	.byte	0x04, 0x1c
        /*009a*/ 	.short	(.L_27 - .L_26)


	//   ....[0]....
.L_26:
        /*009c*/ 	.word	0x000000e0


	//   ....[1]....
        /*00a0*/ 	.word	0x00000ec0


	//----- nvinfo : EIATTR_CRS_STACK_SIZE
	.align		4
.L_27:
        /*00a4*/ 	.byte	0x04, 0x1e
        /*00a6*/ 	.short	(.L_29 - .L_28)
.L_28:
        /*00a8*/ 	.word	0x00000000


	//----- nvinfo : EIATTR_CBANK_PARAM_SIZE
	.align		4
.L_29:
        /*00ac*/ 	.byte	0x03, 0x19
        /*00ae*/ 	.short	0x0030


	//----- nvinfo : EIATTR_PARAM_CBANK
	.align		4
        /*00b0*/ 	.byte	0x04, 0x0a
        /*00b2*/ 	.short	(.L_31 - .L_30)
	.align		4
.L_30:
        /*00b4*/ 	.word	index@(.nv.constant0._Z12update_layeriiifPfS_S_S_)
        /*00b8*/ 	.short	0x0380
        /*00ba*/ 	.short	0x0030


	//----- nvinfo : EIATTR_SW_WAR
	.align		4
.L_31:
        /*00bc*/ 	.byte	0x04, 0x36
        /*00be*/ 	.short	(.L_33 - .L_32)
.L_32:
        /*00c0*/ 	.word	0x00000008
.L_33:


//--------------------- .nv.callgraph             --------------------------
	.section	.nv.callgraph,"",@"SHT_CUDA_CALLGRAPH"
	.align	4
	.sectionentsize	8
	.align		4
        /*0000*/ 	.word	0x00000000
	.align		4
        /*0004*/ 	.word	0xffffffff
	.align		4
        /*0008*/ 	.word	0x00000000
	.align		4
        /*000c*/ 	.word	0xfffffffe
	.align		4
        /*0010*/ 	.word	0x00000000
	.align		4
        /*0014*/ 	.word	0xfffffffd
	.align		4
        /*0018*/ 	.word	0x00000000
	.align		4
        /*001c*/ 	.word	0xfffffffc


//--------------------- .text._Z12update_layeriiifPfS_S_S_ --------------------------
	.section	.text._Z12update_layeriiifPfS_S_S_,"ax",@progbits
	.align	128
        .global         _Z12update_layeriiifPfS_S_S_
        .type           _Z12update_layeriiifPfS_S_S_,@function
        .size           _Z12update_layeriiifPfS_S_S_,(.L_x_20 - _Z12update_layeriiifPfS_S_S_)
        .other          _Z12update_layeriiifPfS_S_S_,@"STO_CUDA_ENTRY STV_DEFAULT"
_Z12update_layeriiifPfS_S_S_:
.text._Z12update_layeriiifPfS_S_S_:
[----:B------:R-:W-:Y:S01]  /*0000*/  LDC R1, c[0x0][0x37c] ;  /* 0x0000df00ff017b82 */ /* 0x000fe20000000800 */
[----:B------:R-:W0:Y:S07]  /*0010*/  S2R R28, SR_TID.X ;  /* 0x00000000001c7919 */ /* 0x000e2e0000002100 */
[----:B------:R-:W1:Y:S01]  /*0020*/  S2UR UR4, SR_CTAID.X ;  /* 0x00000000000479c3 */ /* 0x000e620000002500 */
[----:B------:R-:W1:Y:S01]  /*0030*/  LDCU UR5, c[0x0][0x360] ;  /* 0x00006c00ff0577ac */ /* 0x000e620008000800 */
[----:B------:R-:W2:Y:S01]  /*0040*/  S2R R5, SR_TID.Y ;  /* 0x0000000000057919 */ /* 0x000ea20000002200 */
[----:B------:R-:W3:Y:S05]  /*0050*/  LDCU UR7, c[0x0][0x364] ;  /* 0x00006c80ff0777ac */ /* 0x000eea0008000800 */
[----:B------:R-:W3:Y:S08]  /*0060*/  S2UR UR6, SR_CTAID.Y ;  /* 0x00000000000679c3 */ /* 0x000ef00000002600 */
[----:B------:R-:W4:Y:S01]  /*0070*/  LDC.64 R20, c[0x0][0x380] ;  /* 0x0000e000ff147b82 */ /* 0x000f220000000a00 */
[----:B-1----:R-:W-:-:S06]  /*0080*/  UIMAD UR4, UR4, UR5, URZ ;  /* 0x00000005040472a4 */ /* 0x002fcc000f8e02ff */
[----:B0-----:R-:W-:Y:S01]  /*0090*/  IADD3 R0, PT, PT, R28, UR4, RZ ;  /* 0x000000041c007c10 */ /* 0x001fe2000fffe0ff */
[----:B---3--:R-:W-:-:S06]  /*00a0*/  UIMAD UR5, UR6, UR7, URZ ;  /* 0x00000007060572a4 */ /* 0x008fcc000f8e02ff */
[----:B--2---:R-:W-:Y:S02]  /*00b0*/  IADD3 R3, PT, PT, R5, UR5, RZ ;  /* 0x0000000505037c10 */ /* 0x004fe4000fffe0ff */
[----:B----4-:R-:W-:-:S04]  /*00c0*/  ISETP.GE.U32.AND P0, PT, R0, R21, PT ;  /* 0x000000150000720c */ /* 0x010fc80003f06070 */
[----:B------:R-:W-:-:S13]  /*00d0*/  ISETP.GE.U32.OR P0, PT, R3, R20, P0 ;  /* 0x000000140300720c */ /* 0x000fda0000706470 */
[----:B------:R-:W-:Y:S05]  /*00e0*/  @P0 EXIT ;  /* 0x000000000000094d */ /* 0x000fea0003800000 */
[----:B------:R-:W0:Y:S01]  /*00f0*/  LDCU UR6, c[0x0][0x388] ;  /* 0x00007100ff0677ac */ /* 0x000e220008000800 */
[----:B------:R-:W-:Y:S01]  /*0100*/  HFMA2 R2, -RZ, RZ, 0, 0 ;  /* 0x00000000ff027431 */ /* 0x000fe200000001ff */
[----:B------:R-:W-:Y:S01]  /*0110*/  MOV R36, RZ ;  /* 0x000000ff00247202 */ /* 0x000fe20000000f00 */
[----:B------:R-:W1:Y:S01]  /*0120*/  LDCU.64 UR8, c[0x0][0x358] ;  /* 0x00006b00ff0877ac */ /* 0x000e620008000a00 */
[----:B0-----:R-:W-:-:S09]  /*0130*/  UISETP.GE.AND UP0, UPT, UR6, 0x1, UPT ;  /* 0x000000010600788c */ /* 0x001fd2000bf06270 */
[----:B-1----:R-:W-:Y:S05]  /*0140*/  BRA.U !UP0, `(.L_x_0) ;  /* 0x0000000908a87547 */ /* 0x002fea000b800000 */
[----:B------:R-:W-:Y:S01]  /*0150*/  UISETP.GE.U32.AND UP0, UPT, UR6, 0x8, UPT ;  /* 0x000000080600788c */ /* 0x000fe2000bf06070 */
[----:B------:R-:W-:Y:S01]  /*0160*/  MOV R36, RZ ;  /* 0x000000ff00247202 */ /* 0x000fe20000000f00 */
[----:B------:R-:W-:Y:S01]  /*0170*/  IMAD.MOV.U32 R4, RZ, RZ, RZ ;  /* 0x000000ffff047224 */ /* 0x000fe200078e00ff */
[----:B------:R-:W-:-:S06]  /*0180*/  MOV R2, RZ ;  /* 0x000000ff00027202 */ /* 0x000fcc0000000f00 */
[----:B------:R-:W-:Y:S05]  /*0190*/  BRA.U !UP0, `(.L_x_1) ;  /* 0x0000000508647547 */ /* 0x000fea000b800000 */
[----:B------:R-:W-:Y:S01]  /*01a0*/  ULOP3.LUT UR6, UR6, 0x7ffffff8, URZ, 0xc0, !UPT ;  /* 0x7ffffff806067892 */ /* 0x000fe2000f8ec0ff */
[C---:B------:R-:W-:Y:S01]  /*01b0*/  IADD3 R5, PT, PT, R20.reuse, UR5, R5 ;  /* 0x0000000514057c10 */ /* 0x040fe2000fffe005 */
[C-C-:B------:R-:W-:Y:S01]  /*01c0*/  IMAD R8, R21.reuse, 0x3, R0.reuse ;  /* 0x0000000315087824 */ /* 0x140fe200078e0200 */
[CC--:B------:R-:W-:Y:S01]  /*01d0*/  LEA R6, R21.reuse, R0.reuse, 0x1 ;  /* 0x0000000015067211 */ /* 0x0c0fe200078e08ff */
[C-C-:B------:R-:W-:Y:S01]  /*01e0*/  IMAD R12, R21.reuse, 0x5, R0.reuse ;  /* 0x00000005150c7824 */ /* 0x140fe200078e0200 */
[CC--:B------:R-:W-:Y:S01]  /*01f0*/  LEA R10, R21.reuse, R0.reuse, 0x2 ;  /* 0x00000000150a7211 */ /* 0x0c0fe200078e10ff */
[C-C-:B------:R-:W-:Y:S01]  /*0200*/  IMAD R14, R21.reuse, 0x6, R0.reuse ;  /* 0x00000006150e7824 */ /* 0x140fe200078e0200 */
[CC--:B------:R-:W-:Y:S01]  /*0210*/  LEA R7, R20.reuse, R3.reuse, 0x1 ;  /* 0x0000000314077211 */ /* 0x0c0fe200078e08ff */
[C---:B------:R-:W-:Y:S01]  /*0220*/  IMAD R16, R21.reuse, 0x7, R0 ;  /* 0x0000000715107824 */ /* 0x040fe200078e0200 */
[CC--:B------:R-:W-:Y:S01]  /*0230*/  LEA R11, R20.reuse, R3.reuse, 0x2 ;  /* 0x00000003140b7211 */ /* 0x0c0fe200078e10ff */
[C-C-:B------:R-:W-:Y:S01]  /*0240*/  IMAD R9, R20.reuse, 0x3, R3.reuse ;  /* 0x0000000314097824 */ /* 0x140fe200078e0203 */
[----:B------:R-:W-:Y:S01]  /*0250*/  MOV R19, R3 ;  /* 0x0000000300137202 */ /* 0x000fe20000000f00 */
[C-C-:B------:R-:W-:Y:S01]  /*0260*/  IMAD R13, R20.reuse, 0x5, R3.reuse ;  /* 0x00000005140d7824 */ /* 0x140fe200078e0203 */
[----:B------:R-:W-:Y:S01]  /*0270*/  MOV R18, R0 ;  /* 0x0000000000127202 */ /* 0x000fe20000000f00 */
[C-C-:B------:R-:W-:Y:S01]  /*0280*/  IMAD R15, R20.reuse, 0x6, R3.reuse ;  /* 0x00000006140f7824 */ /* 0x140fe200078e0203 */
[----:B------:R-:W-:Y:S01]  /*0290*/  MOV R4, UR6 ;  /* 0x0000000600047c02 */ /* 0x000fe20008000f00 */
[----:B------:R-:W-:Y:S01]  /*02a0*/  IMAD R17, R20, 0x7, R3 ;  /* 0x0000000714117824 */ /* 0x000fe200078e0203 */
[----:B------:R-:W-:Y:S01]  /*02b0*/  IADD3 R28, PT, PT, R21, UR4, R28 ;  /* 0x00000004151c7c10 */ /* 0x000fe2000fffe01c */
[----:B------:R-:W-:Y:S01]  /*02c0*/  IMAD.MOV.U32 R36, RZ, RZ, RZ ;  /* 0x000000ffff247224 */ /* 0x000fe200078e00ff */
[----:B------:R-:W-:-:S12]  /*02d0*/  UIADD3 UR4, UPT, UPT, -UR6, URZ, URZ ;  /* 0x000000ff06047290 */ /* 0x000fd8000fffe1ff */
.L_x_2:
[----:B------:R-:W0:Y:S08]  /*02e0*/  LDC.64 R22, c[0x0][0x3a8] ;  /* 0x0000ea00ff167b82 */ /* 0x000e300000000a00 */
[----:B------:R-:W1:Y:S01]  /*02f0*/  LDC.64 R26, c[0x0][0x3a0] ;  /* 0x0000e800ff1a7b82 */ /* 0x000e620000000a00 */
[----:B0-----:R-:W-:-:S06]  /*0300*/  IMAD.WIDE.U32 R24, R18, 0x4, R22 ;  /* 0x0000000412187825 */ /* 0x001fcc00078e0016 */
[----:B------:R-:W2:Y:S01]  /*0310*/  LDG.E R25, desc[UR8][R24.64] ;  /* 0x0000000818197981 */ /* 0x000ea2000c1e1900 */
[----:B-1----:R-:W-:-:S05]  /*0320*/  IMAD.WIDE.U32 R34, R19, 0x4, R26 ;  /* 0x0000000413227825 */ /* 0x002fca00078e001a */
[----:B------:R0:W3:Y:S01]  /*0330*/  LDG.E R29, desc[UR8][R34.64] ;  /* 0x00000008221d7981 */ /* 0x0000e2000c1e1900 */
[----:B------:R-:W-:-:S04]  /*0340*/  IMAD.WIDE.U32 R32, R5, 0x4, R26 ;  /* 0x0000000405207825 */ /* 0x000fc800078e001a */
[----:B------:R-:W-:Y:S02]  /*0350*/  IMAD.WIDE.U32 R30, R28, 0x4, R22 ;  /* 0x000000041c1e7825 */ /* 0x000fe400078e0016 */
[----:B------:R-:W4:Y:S02]  /*0360*/  LDG.E R32, desc[UR8][R32.64] ;  /* 0x0000000820207981 */ /* 0x000f24000c1e1900 */
[----:B0-----:R-:W-:Y:S02]  /*0370*/  IMAD.WIDE.U32 R34, R7, 0x4, R26 ;  /* 0x0000000407227825 */ /* 0x001fe400078e001a */
[----:B------:R-:W4:Y:S04]  /*0380*/  LDG.E R31, desc[UR8][R30.64] ;  /* 0x000000081e1f7981 */ /* 0x000f28000c1e1900 */
[----:B------:R0:W5:Y:S02]  /*0390*/  LDG.E R33, desc[UR8][R34.64] ;  /* 0x0000000822217981 */ /* 0x000164000c1e1900 */
[----:B0-----:R-:W-:-:S04]  /*03a0*/  IMAD.WIDE.U32 R34, R8, 0x4, R22 ;  /* 0x0000000408227825 */ /* 0x001fc800078e0016 */
[----:B--2---:R-:W-:Y:S01]  /*03b0*/  FADD R36, R25, R36 ;  /* 0x0000002419247221 */ /* 0x004fe20000000000 */
[----:B---3--:R-:W-:Y:S01]  /*03c0*/  FFMA R29, R29, R25, R2 ;  /* 0x000000191d1d7223 */ /* 0x008fe20000000002 */
[----:B------:R-:W-:Y:S01]  /*03d0*/  IMAD.WIDE.U32 R24, R6, 0x4, R22 ;  /* 0x0000000406187825 */ /* 0x000fe200078e0016 */
[----:B------:R-:W2:Y:S04]  /*03e0*/  LDG.E R2, desc[UR8][R34.64] ;  /* 0x0000000822027981 */ /* 0x000ea8000c1e1900 */
[----:B------:R0:W5:Y:S02]  /*03f0*/  LDG.E R37, desc[UR8][R24.64] ;  /* 0x0000000818257981 */ /* 0x000164000c1e1900 */
[----:B0-----:R-:W-:-:S06]  /*0400*/  IMAD.WIDE.U32 R24, R9, 0x4, R26 ;  /* 0x0000000409187825 */ /* 0x001fcc00078e001a */
[----:B------:R-:W2:Y:S01]  /*0410*/  LDG.E R25, desc[UR8][R24.64] ;  /* 0x0000000818197981 */ /* 0x000ea2000c1e1900 */
[----:B----4-:R-:W-:Y:S01]  /*0420*/  FFMA R32, R32, R31, R29 ;  /* 0x0000001f20207223 */ /* 0x010fe2000000001d */
[----:B------:R-:W-:Y:S01]  /*0430*/  FADD R36, R36, R31 ;  /* 0x0000001f24247221 */ /* 0x000fe20000000000 */
[----:B------:R-:W-:-:S06]  /*0440*/  IMAD.WIDE.U32 R34, R11, 0x4, R26 ;  /* 0x000000040b227825 */ /* 0x000fcc00078e001a */
[----:B------:R-:W3:Y:S01]  /*0450*/  LDG.E R34, desc[UR8][R34.64] ;  /* 0x0000000822227981 */ /* 0x000ee2000c1e1900 */
[----:B-----5:R-:W-:Y:S01]  /*0460*/  FFMA R32, R33, R37, R32 ;  /* 0x0000002521207223 */ /* 0x020fe20000000020 */
[----:B------:R-:W-:Y:S01]  /*0470*/  FADD R33, R36, R37 ;  /* 0x0000002524217221 */ /* 0x000fe20000000000 */
[----:B------:R-:W-:-:S05]  /*0480*/  IMAD.WIDE.U32 R36, R10, 0x4, R22 ;  /* 0x000000040a247825 */ /* 0x000fca00078e0016 */
[----:B------:R0:W3:Y:S01]  /*0490*/  LDG.E R30, desc[UR8][R36.64] ;  /* 0x00000008241e7981 */ /* 0x0000e2000c1e1900 */
[----:B--2---:R-:W-:Y:S01]  /*04a0*/  FFMA R31, R25, R2, R32 ;  /* 0x00000002191f7223 */ /* 0x004fe20000000020 */
[----:B------:R-:W-:-:S05]  /*04b0*/  IMAD.WIDE.U32 R24, R13, 0x4, R26 ;  /* 0x000000040d187825 */ /* 0x000fca00078e001a */
[----:B------:R1:W2:Y:S01]  /*04c0*/  LDG.E R32, desc[UR8][R24.64] ;  /* 0x0000000818207981 */ /* 0x0002a2000c1e1900 */
[----:B0-----:R-:W-:-:S06]  /*04d0*/  IMAD.WIDE.U32 R36, R14, 0x4, R22 ;  /* 0x000000040e247825 */ /* 0x001fcc00078e0016 */
[----:B------:R-:W4:Y:S01]  /*04e0*/  LDG.E R36, desc[UR8][R36.64] ;  /* 0x0000000824247981 */ /* 0x000f22000c1e1900 */
[----:B-1----:R-:W-:-:S05]  /*04f0*/  IMAD.WIDE.U32 R24, R12, 0x4, R22 ;  /* 0x000000040c187825 */ /* 0x002fca00078e0016 */
[----:B------:R0:W2:Y:S01]  /*0500*/  LDG.E R29, desc[UR8][R24.64] ;  /* 0x00000008181d7981 */ /* 0x0000a2000c1e1900 */
[----:B------:R-:W-:-:S06]  /*0510*/  IMAD.WIDE.U32 R22, R16, 0x4, R22 ;  /* 0x0000000410167825 */ /* 0x000fcc00078e0016 */
[----:B------:R-:W5:Y:S01]  /*0520*/  LDG.E R23, desc[UR8][R22.64] ;  /* 0x0000000816177981 */ /* 0x000f62000c1e1900 */
[----:B0-----:R-:W-:-:S04]  /*0530*/  IMAD.WIDE.U32 R24, R15, 0x4, R26 ;  /* 0x000000040f187825 */ /* 0x001fc800078e001a */
[----:B------:R-:W-:Y:S01]  /*0540*/  IMAD.WIDE.U32 R26, R17, 0x4, R26 ;  /* 0x00000004111a7825 */ /* 0x000fe200078e001a */
[----:B------:R4:W5:Y:S05]  /*0550*/  LDG.E R35, desc[UR8][R24.64] ;  /* 0x0000000818237981 */ /* 0x00096a000c1e1900 */
[----:B------:R-:W5:Y:S01]  /*0560*/  LDG.E R26, desc[UR8][R26.64] ;  /* 0x000000081a1a7981 */ /* 0x000f62000c1e1900 */
[----:B------:R-:W-:Y:S01]  /*0570*/  FADD R33, R33, R2 ;  /* 0x0000000221217221 */ /* 0x000fe20000000000 */
[----:B------:R-:W-:-:S04]  /*0580*/  UIADD3 UR4, UPT, UPT, UR4, 0x8, URZ ;  /* 0x0000000804047890 */ /* 0x000fc8000fffe0ff */
[----:B------:R-:W-:Y:S01]  /*0590*/  UISETP.NE.AND UP0, UPT, UR4, URZ, UPT ;  /* 0x000000ff0400728c */ /* 0x000fe2000bf05270 */
[C---:B------:R-:W-:Y:S01]  /*05a0*/  LEA R5, R20.reuse, R5, 0x3 ;  /* 0x0000000514057211 */ /* 0x040fe200078e18ff */
[C---:B------:R-:W-:Y:S01]  /*05b0*/  IMAD R9, R20.reuse, 0x8, R9 ;  /* 0x0000000814097824 */ /* 0x040fe200078e0209 */
[C---:B------:R-:W-:Y:S01]  /*05c0*/  LEA R7, R20.reuse, R7, 0x3 ;  /* 0x0000000714077211 */ /* 0x040fe200078e18ff */
[C---:B------:R-:W-:Y:S01]  /*05d0*/  IMAD R28, R21.reuse, 0x8, R28 ;  /* 0x00000008151c7824 */ /* 0x040fe200078e021c */
[C---:B------:R-:W-:Y:S01]  /*05e0*/  LEA R11, R20.reuse, R11, 0x3 ;  /* 0x0000000b140b7211 */ /* 0x040fe200078e18ff */
[----:B------:R-:W-:Y:S01]  /*05f0*/  IMAD R16, R21, 0x8, R16 ;  /* 0x0000000815107824 */ /* 0x000fe200078e0210 */
[C---:B------:R-:W-:Y:S02]  /*0600*/  LEA R13, R20.reuse, R13, 0x3 ;  /* 0x0000000d140d7211 */ /* 0x040fe400078e18ff */
[C---:B------:R-:W-:Y:S02]  /*0610*/  LEA R15, R20.reuse, R15, 0x3 ;  /* 0x0000000f140f7211 */ /* 0x040fe400078e18ff */
[----:B------:R-:W-:-:S02]  /*0620*/  LEA R17, R20, R17, 0x3 ;  /* 0x0000001114117211 */ /* 0x000fc400078e18ff */
[----:B------:R-:W-:Y:S02]  /*0630*/  LEA R19, R20, R19, 0x3 ;  /* 0x0000001314137211 */ /* 0x000fe400078e18ff */
[C---:B------:R-:W-:Y:S02]  /*0640*/  LEA R6, R21.reuse, R6, 0x3 ;  /* 0x0000000615067211 */ /* 0x040fe400078e18ff */
[C---:B------:R-:W-:Y:S02]  /*0650*/  LEA R8, R21.reuse, R8, 0x3 ;  /* 0x0000000815087211 */ /* 0x040fe400078e18ff */
[C---:B------:R-:W-:Y:S02]  /*0660*/  LEA R10, R21.reuse, R10, 0x3 ;  /* 0x0000000a150a7211 */ /* 0x040fe400078e18ff */
[C---:B------:R-:W-:Y:S02]  /*0670*/  LEA R12, R21.reuse, R12, 0x3 ;  /* 0x0000000c150c7211 */ /* 0x040fe400078e18ff */
[----:B------:R-:W-:-:S02]  /*0680*/  LEA R14, R21, R14, 0x3 ;  /* 0x0000000e150e7211 */ /* 0x000fc400078e18ff */
[----:B------:R-:W-:Y:S01]  /*0690*/  LEA R18, R21, R18, 0x3 ;  /* 0x0000001215127211 */ /* 0x000fe200078e18ff */
[----:B---3--:R-:W-:Y:S01]  /*06a0*/  FFMA R31, R34, R30, R31 ;  /* 0x0000001e221f7223 */ /* 0x008fe2000000001f */
[----:B------:R-:W-:-:S03]  /*06b0*/  FADD R30, R33, R30 ;  /* 0x0000001e211e7221 */ /* 0x000fc60000000000 */
[----:B--2---:R-:W-:Y:S01]  /*06c0*/  FFMA R32, R32, R29, R31 ;  /* 0x0000001d20207223 */ /* 0x004fe2000000001f */
[----:B------:R-:W-:-:S04]  /*06d0*/  FADD R29, R30, R29 ;  /* 0x0000001d1e1d7221 */ /* 0x000fc80000000000 */
[----:B----4-:R-:W-:Y:S01]  /*06e0*/  FADD R24, R29, R36 ;  /* 0x000000241d187221 */ /* 0x010fe20000000000 */
[----:B-----5:R-:W-:-:S03]  /*06f0*/  FFMA R35, R35, R36, R32 ;  /* 0x0000002423237223 */ /* 0x020fc60000000020 */
[----:B------:R-:W-:Y:S01]  /*0700*/  FADD R36, R24, R23 ;  /* 0x0000001718247221 */ /* 0x000fe20000000000 */
[----:B------:R-:W-:Y:S01]  /*0710*/  FFMA R2, R26, R23, R35 ;  /* 0x000000171a027223 */ /* 0x000fe20000000023 */
[----:B------:R-:W-:Y:S06]  /*0720*/  BRA.U UP0, `(.L_x_2) ;  /* 0xfffffff900ec7547 */ /* 0x000fec000b83ffff */
.L_x_1:
[----:B------:R-:W0:Y:S02]  /*0730*/  LDC R5, c[0x0][0x388] ;  /* 0x0000e200ff057b82 */ /* 0x000e240000000800 */
[----:B0-----:R-:W-:-:S04]  /*0740*/  LOP3.LUT R6, R5, 0x7, RZ, 0xc0, !PT ;  /* 0x0000000705067812 */ /* 0x001fc800078ec0ff */
[----:B------:R-:W-:-:S13]  /*0750*/  ISETP.NE.AND P0, PT, R6, RZ, PT ;  /* 0x000000ff0600720c */ /* 0x000fda0003f05270 */
[----:B------:R-:W-:Y:S05]  /*0760*/  @!P0 BRA `(.L_x_0) ;  /* 0x0000000400208947 */ /* 0x000fea0003800000 */
[----:B------:R-:W-:Y:S02]  /*0770*/  ISETP.GE.U32.AND P0, PT, R6, 0x4, PT ;  /* 0x000000040600780c */ /* 0x000fe40003f06070 */
[----:B------:R-:W-:-:S04]  /*0780*/  LOP3.LUT R26, R5, 0x3, RZ, 0xc0, !PT ;  /* 0x00000003051a7812 */ /* 0x000fc800078ec0ff */
[----:B------:R-:W-:-:S07]  /*0790*/  ISETP.NE.AND P1, PT, R26, RZ, PT ;  /* 0x000000ff1a00720c */ /* 0x000fce0003f25270 */
[----:B------:R-:W-:Y:S06]  /*07a0*/  @!P0 BRA `(.L_x_3) ;  /* 0x00000000008c8947 */ /* 0x000fec0003800000 */
[----:B------:R-:W0:Y:S01]  /*07b0*/  LDC.64 R6, c[0x0][0x3a8] ;  /* 0x0000ea00ff067b82 */ /* 0x000e220000000a00 */
[C---:B------:R-:W-:Y:S02]  /*07c0*/  IMAD R23, R4.reuse, R20, R3 ;  /* 0x0000001404177224 */ /* 0x040fe400078e0203 */
[----:B------:R-:W-:-:S03]  /*07d0*/  IMAD R10, R4, R21, R0 ;  /* 0x00000015040a7224 */ /* 0x000fc600078e0200 */
[----:B------:R-:W-:Y:S02]  /*07e0*/  IADD3 R11, PT, PT, R23, R20, RZ ;  /* 0x00000014170b7210 */ /* 0x000fe40007ffe0ff */
[----:B------:R-:W1:Y:S01]  /*07f0*/  LDC.64 R8, c[0x0][0x3a0] ;  /* 0x0000e800ff087b82 */ /* 0x000e620000000a00 */
[C---:B0-----:R-:W-:Y:S01]  /*0800*/  IMAD.WIDE.U32 R12, R10.reuse, 0x4, R6 ;  /* 0x000000040a0c7825 */ /* 0x041fe200078e0006 */
[----:B------:R-:W-:-:S04]  /*0810*/  IADD3 R10, PT, PT, R10, R21, RZ ;  /* 0x000000150a0a7210 */ /* 0x000fc80007ffe0ff */
[CC--:B------:R-:W-:Y:S01]  /*0820*/  IADD3 R27, PT, PT, R10.reuse, R21.reuse, RZ ;  /* 0x000000150a1b7210 */ /* 0x0c0fe20007ffe0ff */
[--C-:B-1----:R-:W-:Y:S01]  /*0830*/  IMAD.WIDE.U32 R22, R23, 0x4, R8.reuse ;  /* 0x0000000417167825 */ /* 0x102fe200078e0008 */
[----:B------:R-:W2:Y:S03]  /*0840*/  LDG.E R13, desc[UR8][R12.64] ;  /* 0x000000080c0d7981 */ /* 0x000ea6000c1e1900 */
[C---:B------:R-:W-:Y:S01]  /*0850*/  IMAD.WIDE.U32 R24, R11.reuse, 0x4, R8 ;  /* 0x000000040b187825 */ /* 0x040fe200078e0008 */
[----:B------:R-:W-:Y:S01]  /*0860*/  IADD3 R11, PT, PT, R11, R20, RZ ;  /* 0x000000140b0b7210 */ /* 0x000fe20007ffe0ff */
[----:B------:R-:W2:Y:S02]  /*0870*/  LDG.E R17, desc[UR8][R22.64] ;  /* 0x0000000816117981 */ /* 0x000ea4000c1e1900 */
[----:B------:R-:W-:Y:S01]  /*0880*/  IMAD.WIDE.U32 R18, R10, 0x4, R6 ;  /* 0x000000040a127825 */ /* 0x000fe200078e0006 */
[----:B------:R-:W-:Y:S01]  /*0890*/  IADD3 R31, PT, PT, R27, R21, RZ ;  /* 0x000000151b1f7210 */ /* 0x000fe20007ffe0ff */
[----:B------:R-:W3:Y:S02]  /*08a0*/  LDG.E R16, desc[UR8][R24.64] ;  /* 0x0000000818107981 */ /* 0x000ee4000c1e1900 */
[----:B------:R-:W-:-:S02]  /*08b0*/  IMAD.WIDE.U32 R14, R11, 0x4, R8 ;  /* 0x000000040b0e7825 */ /* 0x000fc400078e0008 */
[----:B------:R-:W3:Y:S02]  /*08c0*/  LDG.E R18, desc[UR8][R18.64] ;  /* 0x0000000812127981 */ /* 0x000ee4000c1e1900 */
[----:B------:R-:W-:Y:S02]  /*08d0*/  IMAD.IADD R29, R11, 0x1, R20 ;  /* 0x000000010b1d7824 */ /* 0x000fe400078e0214 */
[----:B------:R-:W-:Y:S01]  /*08e0*/  IMAD.WIDE.U32 R10, R27, 0x4, R6 ;  /* 0x000000041b0a7825 */ /* 0x000fe200078e0006 */
[----:B------:R-:W4:Y:S03]  /*08f0*/  LDG.E R15, desc[UR8][R14.64] ;  /* 0x000000080e0f7981 */ /* 0x000f26000c1e1900 */
[----:B------:R-:W-:Y:S02]  /*0900*/  IMAD.WIDE.U32 R8, R29, 0x4, R8 ;  /* 0x000000041d087825 */ /* 0x000fe400078e0008 */
[----:B------:R-:W4:Y:S02]  /*0910*/  LDG.E R10, desc[UR8][R10.64] ;  /* 0x000000080a0a7981 */ /* 0x000f24000c1e1900 */
[----:B------:R-:W-:-:S02]  /*0920*/  IMAD.WIDE.U32 R6, R31, 0x4, R6 ;  /* 0x000000041f067825 */ /* 0x000fc400078e0006 */
[----:B------:R-:W5:Y:S04]  /*0930*/  LDG.E R9, desc[UR8][R8.64] ;  /* 0x0000000808097981 */ /* 0x000f68000c1e1900 */
[----:B------:R-:W5:Y:S01]  /*0940*/  LDG.E R6, desc[UR8][R6.64] ;  /* 0x0000000806067981 */ /* 0x000f62000c1e1900 */
[----:B------:R-:W-:Y:S01]  /*0950*/  IADD3 R4, PT, PT, R4, 0x4, RZ ;  /* 0x0000000404047810 */ /* 0x000fe20007ffe0ff */
[----:B--2---:R-:W-:Y:S01]  /*0960*/  FFMA R17, R17, R13, R2 ;  /* 0x0000000d11117223 */ /* 0x004fe20000000002 */
[----:B------:R-:W-:-:S03]  /*0970*/  FADD R13, R36, R13 ;  /* 0x0000000d240d7221 */ /* 0x000fc60000000000 */
[----:B---3--:R-:W-:Y:S01]  /*0980*/  FFMA R16, R16, R18, R17 ;  /* 0x0000001210107223 */ /* 0x008fe20000000011 */
[----:B------:R-:W-:-:S03]  /*0990*/  FADD R13, R13, R18 ;  /* 0x000000120d0d7221 */ /* 0x000fc60000000000 */
[----:B----4-:R-:W-:Y:S01]  /*09a0*/  FFMA R16, R15, R10, R16 ;  /* 0x0000000a0f107223 */ /* 0x010fe20000000010 */
[----:B------:R-:W-:-:S03]  /*09b0*/  FADD R13, R13, R10 ;  /* 0x0000000a0d0d7221 */ /* 0x000fc60000000000 */
[----:B-----5:R-:W-:Y:S01]  /*09c0*/  FFMA R2, R9, R6, R16 ;  /* 0x0000000609027223 */ /* 0x020fe20000000010 */
[----:B------:R-:W-:-:S07]  /*09d0*/  FADD R36, R13, R6 ;  /* 0x000000060d247221 */ /* 0x000fce0000000000 */
.L_x_3:
[----:B------:R-:W-:Y:S05]  /*09e0*/  @!P1 BRA `(.L_x_0) ;  /* 0x0000000000809947 */ /* 0x000fea0003800000 */
[----:B------:R-:W0:Y:S01]  /*09f0*/  LDC.64 R12, c[0x0][0x3a0] ;  /* 0x0000e800ff0c7b82 */ /* 0x000e220000000a00 */
[----:B------:R-:W-:Y:S02]  /*0a00*/  ISETP.NE.AND P0, PT, R26, 0x1, PT ;  /* 0x000000011a00780c */ /* 0x000fe40003f05270 */
[----:B------:R-:W-:-:S04]  /*0a10*/  LOP3.LUT R5, R5, 0x1, RZ, 0xc0, !PT ;  /* 0x0000000105057812 */ /* 0x000fc800078ec0ff */
[----:B------:R-:W-:Y:S01]  /*0a20*/  ISETP.NE.U32.AND P1, PT, R5, 0x1, PT ;  /* 0x000000010500780c */ /* 0x000fe20003f25070 */
[----:B------:R-:W1:Y:S06]  /*0a30*/  LDC.64 R10, c[0x0][0x3a8] ;  /* 0x0000ea00ff0a7b82 */ /* 0x000e6c0000000a00 */
[C---:B------:R-:W-:Y:S02]  /*0a40*/  @P0 IMAD R15, R4.reuse, R20, R3 ;  /* 0x00000014040f0224 */ /* 0x040fe400078e0203 */
[----:B------:R-:W2:Y:S01]  /*0a50*/  LDC.64 R8, c[0x0][0x3a0] ;  /* 0x0000e800ff087b82 */ /* 0x000ea20000000a00 */
[C---:B------:R-:W-:Y:S01]  /*0a60*/  @P0 IMAD R16, R4.reuse, R21, R0 ;  /* 0x0000001504100224 */ /* 0x040fe200078e0200 */
[----:B------:R-:W-:-:S02]  /*0a70*/  @P0 IADD3 R4, PT, PT, R4, 0x2, RZ ;  /* 0x0000000204040810 */ /* 0x000fc40007ffe0ff */
[C---:B------:R-:W-:Y:S02]  /*0a80*/  @P0 IADD3 R5, PT, PT, R15.reuse, R20, RZ ;  /* 0x000000140f050210 */ /* 0x040fe40007ffe0ff */
[-C--:B------:R-:W-:Y:S01]  /*0a90*/  @P0 IADD3 R19, PT, PT, R16, R21.reuse, RZ ;  /* 0x0000001510130210 */ /* 0x080fe20007ffe0ff */
[----:B------:R-:W-:Y:S01]  /*0aa0*/  @!P1 IMAD R21, R4, R21, R0 ;  /* 0x0000001504159224 */ /* 0x000fe200078e0200 */
[----:B------:R-:W3:Y:S01]  /*0ab0*/  LDC.64 R6, c[0x0][0x3a8] ;  /* 0x0000ea00ff067b82 */ /* 0x000ee20000000a00 */
[----:B0-----:R-:W-:-:S04]  /*0ac0*/  @P0 IMAD.WIDE.U32 R14, R15, 0x4, R12 ;  /* 0x000000040f0e0825 */ /* 0x001fc800078e000c */
[----:B------:R-:W-:Y:S02]  /*0ad0*/  @P0 IMAD.WIDE.U32 R12, R5, 0x4, R12 ;  /* 0x00000004050c0825 */ /* 0x000fe400078e000c */
[----:B------:R-:W4:Y:S02]  /*0ae0*/  @P0 LDG.E R15, desc[UR8][R14.64] ;  /* 0x000000080e0f0981 */ /* 0x000f24000c1e1900 */
[----:B-1----:R-:W-:Y:S02]  /*0af0*/  @P0 IMAD.WIDE.U32 R16, R16, 0x4, R10 ;  /* 0x0000000410100825 */ /* 0x002fe400078e000a */
[----:B------:R-:W5:Y:S02]  /*0b00*/  @P0 LDG.E R13, desc[UR8][R12.64] ;  /* 0x000000080c0d0981 */ /* 0x000f64000c1e1900 */
[----:B------:R-:W-:Y:S02]  /*0b10*/  @!P1 IMAD R5, R4, R20, R3 ;  /* 0x0000001404059224 */ /* 0x000fe400078e0203 */
[----:B------:R-:W-:Y:S01]  /*0b20*/  @P0 IMAD.WIDE.U32 R10, R19, 0x4, R10 ;  /* 0x00000004130a0825 */ /* 0x000fe200078e000a */
[----:B------:R-:W4:Y:S03]  /*0b30*/  @P0 LDG.E R17, desc[UR8][R16.64] ;  /* 0x0000000810110981 */ /* 0x000f26000c1e1900 */
[----:B--2---:R-:W-:-:S02]  /*0b40*/  @!P1 IMAD.WIDE.U32 R8, R5, 0x4, R8 ;  /* 0x0000000405089825 */ /* 0x004fc400078e0008 */
[----:B------:R-:W5:Y:S02]  /*0b50*/  @P0 LDG.E R10, desc[UR8][R10.64] ;  /* 0x000000080a0a0981 */ /* 0x000f64000c1e1900 */
[----:B---3--:R-:W-:Y:S02]  /*0b60*/  @!P1 IMAD.WIDE.U32 R6, R21, 0x4, R6 ;  /* 0x0000000415069825 */ /* 0x008fe400078e0006 */
[----:B------:R-:W2:Y:S04]  /*0b70*/  @!P1 LDG.E R9, desc[UR8][R8.64] ;  /* 0x0000000808099981 */ /* 0x000ea8000c1e1900 */
[----:B------:R-:W2:Y:S01]  /*0b80*/  @!P1 LDG.E R7, desc[UR8][R6.64] ;  /* 0x0000000806079981 */ /* 0x000ea2000c1e1900 */
[----:B----4-:R-:W-:Y:S01]  /*0b90*/  @P0 FFMA R4, R15, R17, R2 ;  /* 0x000000110f040223 */ /* 0x010fe20000000002 */
[----:B------:R-:W-:-:S03]  /*0ba0*/  @P0 FADD R5, R36, R17 ;  /* 0x0000001124050221 */ /* 0x000fc60000000000 */
[----:B-----5:R-:W-:Y:S01]  /*0bb0*/  @P0 FFMA R2, R13, R10, R4 ;  /* 0x0000000a0d020223 */ /* 0x020fe20000000004 */
[----:B------:R-:W-:-:S03]  /*0bc0*/  @P0 FADD R36, R5, R10 ;  /* 0x0000000a05240221 */ /* 0x000fc60000000000 */
[----:B--2---:R-:W-:Y:S01]  /*0bd0*/  @!P1 FFMA R2, R9, R7, R2 ;  /* 0x0000000709029223 */ /* 0x004fe20000000002 */
[----:B------:R-:W-:-:S07]  /*0be0*/  @!P1 FADD R36, R36, R7 ;  /* 0x0000000724249221 */ /* 0x000fce0000000000 */
.L_x_0:
[----:B------:R-:W0:Y:S01]  /*0bf0*/  LDCU UR4, c[0x0][0x388] ;  /* 0x00007100ff0477ac */ /* 0x000e220008000800 */
[----:B------:R-:W-:Y:S01]  /*0c00*/  BSSY.RECONVERGENT B0, `(.L_x_4) ;  /* 0x000000f000007945 */ /* 0x000fe20003800200 */
[----:B0-----:R-:W-:Y:S01]  /*0c10*/  I2FP.F32.S32 R5, UR4 ;  /* 0x0000000400057c45 */ /* 0x001fe20008201400 */
[----:B------:R-:W0:Y:S03]  /*0c20*/  LDCU UR4, c[0x0][0x38c] ;  /* 0x00007180ff0477ac */ /* 0x000e260008000800 */
[----:B------:R-:W1:Y:S01]  /*0c30*/  MUFU.RCP R4, R5 ;  /* 0x0000000500047308 */ /* 0x000e620000001000 */
[----:B0-----:R-:W-:Y:S01]  /*0c40*/  FMUL R2, R2, UR4 ;  /* 0x0000000402027c20 */ /* 0x001fe20008400000 */
[----:B-1----:R-:W-:-:S06]  /*0c50*/  FFMA R7, -R5, R4, 1 ;  /* 0x3f80000005077423 */ /* 0x002fcc0000000104 */
[----:B------:R-:W0:Y:S01]  /*0c60*/  FCHK P0, R2, R5 ;  /* 0x0000000502007302 */ /* 0x000e220000000000 */
[----:B------:R-:W-:-:S04]  /*0c70*/  FFMA R7, R4, R7, R4 ;  /* 0x0000000704077223 */ /* 0x000fc80000000004 */
[----:B------:R-:W-:-:S04]  /*0c80*/  FFMA R4, R2, R7, RZ ;  /* 0x0000000702047223 */ /* 0x000fc800000000ff */
[----:B------:R-:W-:-:S04]  /*0c90*/  FFMA R6, -R5, R4, R2 ;  /* 0x0000000405067223 */ /* 0x000fc80000000102 */
[----:B------:R-:W-:Y:S01]  /*0ca0*/  FFMA R4, R7, R6, R4 ;  /* 0x0000000607047223 */ /* 0x000fe20000000004 */
[----:B0-----:R-:W-:Y:S06]  /*0cb0*/  @!P0 BRA `(.L_x_5) ;  /* 0x00000000000c8947 */ /* 0x001fec0003800000 */
[----:B------:R-:W-:-:S07]  /*0cc0*/  MOV R4, 0xce0 ;  /* 0x00000ce000047802 */ /* 0x000fce0000000f00 */
[----:B------:R-:W-:Y:S05]  /*0cd0*/  CALL.REL.NOINC `($__internal_0_$__cuda_sm3x_div_rn_noftz_f32_slowpath) ;  /* 0x00000000007c7944 */ /* 0x000fea0003c00000 */
[----:B------:R-:W-:-:S07]  /*0ce0*/  IMAD.MOV.U32 R4, RZ, RZ, R9 ;  /* 0x000000ffff047224 */ /* 0x000fce00078e0009 */
.L_x_5:
[----:B------:R-:W-:Y:S05]  /*0cf0*/  BSYNC.RECONVERGENT B0 ;  /* 0x0000000000007941 */ /* 0x000fea0003800200 */
.L_x_4:
[----:B------:R-:W0:Y:S01]  /*0d00*/  LDC.64 R6, c[0x0][0x390] ;  /* 0x0000e400ff067b82 */ /* 0x000e220000000a00 */
[----:B------:R-:W1:Y:S02]  /*0d10*/  LDCU UR4, c[0x0][0x384] ;  /* 0x00007080ff0477ac */ /* 0x000e640008000800 */
[----:B-1----:R-:W-:Y:S01]  /*0d20*/  IMAD R3, R3, UR4, R0 ;  /* 0x0000000403037c24 */ /* 0x002fe2000f8e0200 */
[----:B------:R-:W1:Y:S03]  /*0d30*/  LDCU UR4, c[0x0][0x38c] ;  /* 0x00007180ff0477ac */ /* 0x000e660008000800 */
[----:B0-----:R-:W-:-:S05]  /*0d40*/  IMAD.WIDE.U32 R6, R3, 0x4, R6 ;  /* 0x0000000403067825 */ /* 0x001fca00078e0006 */
[----:B------:R-:W2:Y:S01]  /*0d50*/  LDG.E R3, desc[UR8][R6.64] ;  /* 0x0000000806037981 */ /* 0x000ea2000c1e1900 */
[----:B------:R-:W0:Y:S01]  /*0d60*/  MUFU.RCP R2, R5 ;  /* 0x0000000500027308 */ /* 0x000e220000001000 */
[----:B------:R-:W-:Y:S01]  /*0d70*/  BSSY.RECONVERGENT B0, `(.L_x_6) ;  /* 0x000000f000007945 */ /* 0x000fe20003800200 */
[----:B-1----:R-:W-:-:S06]  /*0d80*/  FMUL R36, R36, UR4 ;  /* 0x0000000424247c20 */ /* 0x002fcc0008400000 */
[----:B------:R-:W1:Y:S01]  /*0d90*/  FCHK P0, R36, R5 ;  /* 0x0000000524007302 */ /* 0x000e620000000000 */
[----:B0-----:R-:W-:-:S04]  /*0da0*/  FFMA R9, -R5, R2, 1 ;  /* 0x3f80000005097423 */ /* 0x001fc80000000102 */
[----:B------:R-:W-:Y:S01]  /*0db0*/  FFMA R2, R2, R9, R2 ;  /* 0x0000000902027223 */ /* 0x000fe20000000002 */
[----:B--2---:R-:W-:-:S03]  /*0dc0*/  FADD R3, R3, -R4 ;  /* 0x8000000403037221 */ /* 0x004fc60000000000 */
[----:B------:R-:W-:Y:S02]  /*0dd0*/  FFMA R4, R2, R36, RZ ;  /* 0x0000002402047223 */ /* 0x000fe400000000ff */
[----:B------:R0:W-:Y:S02]  /*0de0*/  STG.E desc[UR8][R6.64], R3 ;  /* 0x0000000306007986 */ /* 0x0001e4000c101908 */
[----:B------:R-:W-:-:S04]  /*0df0*/  FFMA R9, -R5, R4, R36 ;  /* 0x0000000405097223 */ /* 0x000fc80000000124 */
[----:B------:R-:W-:Y:S01]  /*0e00*/  FFMA R4, R2, R9, R4 ;  /* 0x0000000902047223 */ /* 0x000fe20000000004 */
[----:B-1----:R-:W-:Y:S06]  /*0e10*/  @!P0 BRA `(.L_x_7) ;  /* 0x0000000000108947 */ /* 0x002fec0003800000 */
[----:B------:R-:W-:Y:S02]  /*0e20*/  MOV R2, R36 ;  /* 0x0000002400027202 */ /* 0x000fe40000000f00 */
[----:B------:R-:W-:-:S07]  /*0e30*/  MOV R4, 0xe50 ;  /* 0x00000e5000047802 */ /* 0x000fce0000000f00 */
[----:B0-----:R-:W-:Y:S05]  /*0e40*/  CALL.REL.NOINC `($__internal_0_$__cuda_sm3x_div_rn_noftz_f32_slowpath) ;  /* 0x0000000000207944 */ /* 0x001fea0003c00000 */
[----:B------:R-:W-:-:S07]  /*0e50*/  MOV R4, R9 ;  /* 0x0000000900047202 */ /* 0x000fce0000000f00 */
.L_x_7:
[----:B------:R-:W-:Y:S05]  /*0e60*/  BSYNC.RECONVERGENT B0 ;  /* 0x0000000000007941 */ /* 0x000fea0003800200 */
.L_x_6:
[----:B0-----:R-:W0:Y:S02]  /*0e70*/  LDC.64 R2, c[0x0][0x398] ;  /* 0x0000e600ff027b82 */ /* 0x001e240000000a00 */
[----:B0-----:R-:W-:-:S05]  /*0e80*/  IMAD.WIDE.U32 R2, R0, 0x4, R2 ;  /* 0x0000000400027825 */ /* 0x001fca00078e0002 */
[----:B------:R-:W2:Y:S02]  /*0e90*/  LDG.E R5, desc[UR8][R2.64] ;  /* 0x0000000802057981 */ /* 0x000ea4000c1e1900 */
[----:B--2---:R-:W-:-:S05]  /*0ea0*/  FADD R5, R5, -R4 ;  /* 0x8000000405057221 */ /* 0x004fca0000000000 */
[----:B------:R-:W-:Y:S01]  /*0eb0*/  STG.E desc[UR8][R2.64], R5 ;  /* 0x0000000502007986 */ /* 0x000fe2000c101908 */
[----:B------:R-:W-:Y:S05]  /*0ec0*/  EXIT ;  /* 0x000000000000794d */ /* 0x000fea0003800000 */
        .weak           $__internal_0_$__cuda_sm3x_div_rn_noftz_f32_slowpath
        .type           $__internal_0_$__cuda_sm3x_div_rn_noftz_f32_slowpath,@function
        .size           $__internal_0_$__cuda_sm3x_div_rn_noftz_f32_slowpath,(.L_x_20 - $__internal_0_$__cuda_sm3x_div_rn_noftz_f32_slowpath)
$__internal_0_$__cuda_sm3x_div_rn_noftz_f32_slowpath:
[----:B------:R-:W-:Y:S01]  /*0ed0*/  SHF.R.U32.HI R7, RZ, 0x17, R5 ;  /* 0x00000017ff077819 */ /* 0x000fe20000011605 */
[----:B------:R-:W-:Y:S01]  /*0ee0*/  BSSY.RECONVERGENT B1, `(.L_x_8) ;  /* 0x0000063000017945 */ /* 0x000fe20003800200 */
[----:B------:R-:W-:Y:S02]  /*0ef0*/  SHF.R.U32.HI R6, RZ, 0x17, R2 ;  /* 0x00000017ff067819 */ /* 0x000fe40000011602 */
[----:B------:R-:W-:Y:S02]  /*0f00*/  LOP3.LUT R12, R7, 0xff, RZ, 0xc0, !PT ;  /* 0x000000ff070c7812 */ /* 0x000fe400078ec0ff */
[----:B------:R-:W-:Y:S02]  /*0f10*/  LOP3.LUT R10, R6, 0xff, RZ, 0xc0, !PT ;  /* 0x000000ff060a7812 */ /* 0x000fe400078ec0ff */
[----:B------:R-:W-:Y:S02]  /*0f20*/  IADD3 R9, PT, PT, R12, -0x1, RZ ;  /* 0xffffffff0c097810 */ /* 0x000fe40007ffe0ff */
[----:B------:R-:W-:-:S02]  /*0f30*/  IADD3 R8, PT, PT, R10, -0x1, RZ ;  /* 0xffffffff0a087810 */ /* 0x000fc40007ffe0ff */
[----:B------:R-:W-:Y:S02]  /*0f40*/  ISETP.GT.U32.AND P0, PT, R9, 0xfd, PT ;  /* 0x000000fd0900780c */ /* 0x000fe40003f04070 */
[----:B------:R-:W-:Y:S02]  /*0f50*/  MOV R7, R5 ;  /* 0x0000000500077202 */ /* 0x000fe40000000f00 */
[----:B------:R-:W-:-:S13]  /*0f60*/  ISETP.GT.U32.OR P0, PT, R8, 0xfd, P0 ;  /* 0x000000fd0800780c */ /* 0x000fda0000704470 */
[----:B------:R-:W-:Y:S01]  /*0f70*/  @!P0 MOV R6, RZ ;  /* 0x000000ff00068202 */ /* 0x000fe20000000f00 */
[----:B------:R-:W-:Y:S06]  /*0f80*/  @!P0 BRA `(.L_x_9) ;  /* 0x00000000005c8947 */ /* 0x000fec0003800000 */
[----:B------:R-:W-:Y:S02]  /*0f90*/  FSETP.GTU.FTZ.AND P0, PT, |R2|, +INF , PT ;  /* 0x7f8000000200780b */ /* 0x000fe40003f1c200 */
[----:B------:R-:W-:-:S04]  /*0fa0*/  FSETP.GTU.FTZ.AND P1, PT, |R5|, +INF , PT ;  /* 0x7f8000000500780b */ /* 0x000fc80003f3c200 */
[----:B------:R-:W-:-:S13]  /*0fb0*/  PLOP3.LUT P0, PT, P0, P1, PT, 0xf8, 0x8f ;  /* 0x00000000008f781c */ /* 0x000fda0000703f70 */
[----:B------:R-:W-:Y:S05]  /*0fc0*/  @P0 BRA `(.L_x_10) ;  /* 0x00000004004c0947 */ /* 0x000fea0003800000 */
[----:B------:R-:W-:-:S13]  /*0fd0*/  LOP3.LUT P0, RZ, R7, 0x7fffffff, R2, 0xc8, !PT ;  /* 0x7fffffff07ff7812 */ /* 0x000fda000780c802 */
[----:B------:R-:W-:Y:S05]  /*0fe0*/  @!P0 BRA `(.L_x_11) ;  /* 0x00000004003c8947 */ /* 0x000fea0003800000 */
[C---:B------:R-:W-:Y:S02]  /*0ff0*/  FSETP.NEU.FTZ.AND P2, PT, |R2|.reuse, +INF , PT ;  /* 0x7f8000000200780b */ /* 0x040fe40003f5d200 */
[----:B------:R-:W-:Y:S02]  /*1000*/  FSETP.NEU.FTZ.AND P1, PT, |R5|, +INF , PT ;  /* 0x7f8000000500780b */ /* 0x000fe40003f3d200 */
[----:B------:R-:W-:-:S11]  /*1010*/  FSETP.NEU.FTZ.AND P0, PT, |R2|, +INF , PT ;  /* 0x7f8000000200780b */ /* 0x000fd60003f1d200 */
[----:B------:R-:W-:Y:S05]  /*1020*/  @!P1 BRA !P2, `(.L_x_11) ;  /* 0x00000004002c9947 */ /* 0x000fea0005000000 */
[----:B------:R-:W-:-:S04]  /*1030*/  LOP3.LUT P2, RZ, R2, 0x7fffffff, RZ, 0xc0, !PT ;  /* 0x7fffffff02ff7812 */ /* 0x000fc8000784c0ff */
[----:B------:R-:W-:-:S13]  /*1040*/  PLOP3.LUT P1, PT, P1, P2, PT, 0x2f, 0xf2 ;  /* 0x0000000000f2781c */ /* 0x000fda0000f24577 */
[----:B------:R-:W-:Y:S05]  /*1050*/  @P1 BRA `(.L_x_12) ;  /* 0x0000000400181947 */ /* 0x000fea0003800000 */
[----:B------:R-:W-:-:S04]  /*1060*/  LOP3.LUT P1, RZ, R7, 0x7fffffff, RZ, 0xc0, !PT ;  /* 0x7fffffff07ff7812 */ /* 0x000fc8000782c0ff */
[----:B------:R-:W-:-:S13]  /*1070*/  PLOP3.LUT P0, PT, P0, P1, PT, 0x2f, 0xf2 ;  /* 0x0000000000f2781c */ /* 0x000fda0000702577 */
[----:B------:R-:W-:Y:S05]  /*1080*/  @P0 BRA `(.L_x_13) ;  /* 0x0000000400000947 */ /* 0x000fea0003800000 */
[----:B------:R-:W-:Y:S02]  /*1090*/  ISETP.GE.AND P0, PT, R8, RZ, PT ;  /* 0x000000ff0800720c */ /* 0x000fe40003f06270 */
[----:B------:R-:W-:-:S11]  /*10a0*/  ISETP.GE.AND P1, PT, R9, RZ, PT ;  /* 0x000000ff0900720c */ /* 0x000fd60003f26270 */
[----:B------:R-:W-:Y:S01]  /*10b0*/  @P0 IMAD.MOV.U32 R6, RZ, RZ, RZ ;  /* 0x000000ffff060224 */ /* 0x000fe200078e00ff */
[----:B------:R-:W-:Y:S01]  /*10c0*/  @!P0 MOV R6, 0xffffffc0 ;  /* 0xffffffc000068802 */ /* 0x000fe20000000f00 */
[----:B------:R-:W-:Y:S01]  /*10d0*/  @!P0 FFMA R2, R2, 1.84467440737095516160e+19, RZ ;  /* 0x5f80000002028823 */ /* 0x000fe200000000ff */
[----:B------:R-:W-:Y:S02]  /*10e0*/  @!P1 FFMA R7, R5, 1.84467440737095516160e+19, RZ ;  /* 0x5f80000005079823 */ /* 0x000fe400000000ff */
[----:B------:R-:W-:-:S07]  /*10f0*/  @!P1 IADD3 R6, PT, PT, R6, 0x40, RZ ;  /* 0x0000004006069810 */ /* 0x000fce0007ffe0ff */
.L_x_9:
[----:B------:R-:W-:Y:S01]  /*1100*/  LEA R8, R12, 0xc0800000, 0x17 ;  /* 0xc08000000c087811 */ /* 0x000fe200078eb8ff */
[----:B------:R-:W-:Y:S03]  /*1110*/  BSSY.RECONVERGENT B2, `(.L_x_14) ;  /* 0x0000036000027945 */ /* 0x000fe60003800200 */
[----:B------:R-:W-:Y:S02]  /*1120*/  IADD3 R8, PT, PT, -R8, R7, RZ ;  /* 0x0000000708087210 */ /* 0x000fe40007ffe1ff */
[----:B------:R-:W-:Y:S02]  /*1130*/  IADD3 R7, PT, PT, R10, -0x7f, RZ ;  /* 0xffffff810a077810 */ /* 0x000fe40007ffe0ff */
[----:B------:R-:W0:Y:S01]  /*1140*/  MUFU.RCP R9, R8 ;  /* 0x0000000800097308 */ /* 0x000e220000001000 */
[----:B------:R-:W-:Y:S02]  /*1150*/  FADD.FTZ R11, -R8, -RZ ;  /* 0x800000ff080b7221 */ /* 0x000fe40000010100 */
[C---:B------:R-:W-:Y:S01]  /*1160*/  IMAD R2, R7.reuse, -0x800000, R2 ;  /* 0xff80000007027824 */ /* 0x040fe200078e0202 */
[----:B------:R-:W-:-:S04]  /*1170*/  IADD3 R7, PT, PT, R7, 0x7f, -R12 ;  /* 0x0000007f07077810 */ /* 0x000fc80007ffe80c */
[----:B------:R-:W-:Y:S01]  /*1180*/  IADD3 R7, PT, PT, R7, R6, RZ ;  /* 0x0000000607077210 */ /* 0x000fe20007ffe0ff */
[----:B0-----:R-:W-:-:S04]  /*1190*/  FFMA R10, R9, R11, 1 ;  /* 0x3f800000090a7423 */ /* 0x001fc8000000000b */
[----:B------:R-:W-:-:S04]  /*11a0*/  FFMA R14, R9, R10, R9 ;  /* 0x0000000a090e7223 */ /* 0x000fc80000000009 */
[----:B------:R-:W-:-:S04]  /*11b0*/  FFMA R9, R2, R14, RZ ;  /* 0x0000000e02097223 */ /* 0x000fc800000000ff */
[----:B------:R-:W-:-:S04]  /*11c0*/  FFMA R10, R11, R9, R2 ;  /* 0x000000090b0a7223 */ /* 0x000fc80000000002 */
[----:B------:R-:W-:-:S04]  /*11d0*/  FFMA R13, R14, R10, R9 ;  /* 0x0000000a0e0d7223 */ /* 0x000fc80000000009 */
[----:B------:R-:W-:-:S04]  /*11e0*/  FFMA R10, R11, R13, R2 ;  /* 0x0000000d0b0a7223 */ /* 0x000fc80000000002 */
[----:B------:R-:W-:-:S05]  /*11f0*/  FFMA R9, R14, R10, R13 ;  /* 0x0000000a0e097223 */ /* 0x000fca000000000d */
[----:B------:R-:W-:-:S04]  /*1200*/  SHF.R.U32.HI R2, RZ, 0x17, R9 ;  /* 0x00000017ff027819 */ /* 0x000fc80000011609 */
[----:B------:R-:W-:-:S04]  /*1210*/  LOP3.LUT R2, R2, 0xff, RZ, 0xc0, !PT ;  /* 0x000000ff02027812 */ /* 0x000fc800078ec0ff */
[----:B------:R-:W-:-:S05]  /*1220*/  IADD3 R8, PT, PT, R2, R7, RZ ;  /* 0x0000000702087210 */ /* 0x000fca0007ffe0ff */
[----:B------:R-:W-:-:S05]  /*1230*/  VIADD R2, R8, 0xffffffff ;  /* 0xffffffff08027836 */ /* 0x000fca0000000000 */
[----:B------:R-:W-:-:S13]  /*1240*/  ISETP.GE.U32.AND P0, PT, R2, 0xfe, PT ;  /* 0x000000fe0200780c */ /* 0x000fda0003f06070 */
[----:B------:R-:W-:Y:S05]  /*1250*/  @!P0 BRA `(.L_x_15) ;  /* 0x0000000000808947 */ /* 0x000fea0003800000 */
[----:B------:R-:W-:-:S13]  /*1260*/  ISETP.GT.AND P0, PT, R8, 0xfe, PT ;  /* 0x000000fe0800780c */ /* 0x000fda0003f04270 */
[----:B------:R-:W-:Y:S05]  /*1270*/  @P0 BRA `(.L_x_16) ;  /* 0x00000000006c0947 */ /* 0x000fea0003800000 */
[----:B------:R-:W-:-:S13]  /*1280*/  ISETP.GE.AND P0, PT, R8, 0x1, PT ;  /* 0x000000010800780c */ /* 0x000fda0003f06270 */
[----:B------:R-:W-:Y:S05]  /*1290*/  @P0 BRA `(.L_x_17) ;  /* 0x0000000000740947 */ /* 0x000fea0003800000 */
[----:B------:R-:W-:Y:S02]  /*12a0*/  ISETP.GE.AND P0, PT, R8, -0x18, PT ;  /* 0xffffffe80800780c */ /* 0x000fe40003f06270 */
[----:B------:R-:W-:-:S11]  /*12b0*/  LOP3.LUT R9, R9, 0x80000000, RZ, 0xc0, !PT ;  /* 0x8000000009097812 */ /* 0x000fd600078ec0ff */
[----:B------:R-:W-:Y:S05]  /*12c0*/  @!P0 BRA `(.L_x_17) ;  /* 0x0000000000688947 */ /* 0x000fea0003800000 */
[-CC-:B------:R-:W-:Y:S01]  /*12d0*/  FFMA.RZ R2, R14, R10.reuse, R13.reuse ;  /* 0x0000000a0e027223 */ /* 0x180fe2000000c00d */
[----:B------:R-:W-:Y:S01]  /*12e0*/  IADD3 R11, PT, PT, R8, 0x20, RZ ;  /* 0x00000020080b7810 */ /* 0x000fe20007ffe0ff */
[-CC-:B------:R-:W-:Y:S01]  /*12f0*/  FFMA.RM R7, R14, R10.reuse, R13.reuse ;  /* 0x0000000a0e077223 */ /* 0x180fe2000000400d */
[----:B------:R-:W-:Y:S02]  /*1300*/  ISETP.NE.AND P2, PT, R8, RZ, PT ;  /* 0x000000ff0800720c */ /* 0x000fe40003f45270 */
[----:B------:R-:W-:Y:S01]  /*1310*/  LOP3.LUT R6, R2, 0x7fffff, RZ, 0xc0, !PT ;  /* 0x007fffff02067812 */ /* 0x000fe200078ec0ff */
[----:B------:R-:W-:Y:S01]  /*1320*/  FFMA.RP R2, R14, R10, R13 ;  /* 0x0000000a0e027223 */ /* 0x000fe2000000800d */
[----:B------:R-:W-:Y:S02]  /*1330*/  ISETP.NE.AND P1, PT, R8, RZ, PT ;  /* 0x000000ff0800720c */ /* 0x000fe40003f25270 */
[----:B------:R-:W-:Y:S02]  /*1340*/  LOP3.LUT R6, R6, 0x800000, RZ, 0xfc, !PT ;  /* 0x0080000006067812 */ /* 0x000fe400078efcff */
[----:B------:R-:W-:-:S02]  /*1350*/  IADD3 R8, PT, PT, -R8, RZ, RZ ;  /* 0x000000ff08087210 */ /* 0x000fc40007ffe1ff */
[----:B------:R-:W-:Y:S02]  /*1360*/  SHF.L.U32 R11, R6, R11, RZ ;  /* 0x0000000b060b7219 */ /* 0x000fe400000006ff */
[----:B------:R-:W-:Y:S02]  /*1370*/  FSETP.NEU.FTZ.AND P0, PT, R2, R7, PT ;  /* 0x000000070200720b */ /* 0x000fe40003f1d000 */
[----:B------:R-:W-:Y:S02]  /*1380*/  SEL R7, R8, RZ, P2 ;  /* 0x000000ff08077207 */ /* 0x000fe40001000000 */
[----:B------:R-:W-:Y:S02]  /*1390*/  ISETP.NE.AND P1, PT, R11, RZ, P1 ;  /* 0x000000ff0b00720c */ /* 0x000fe40000f25270 */
[----:B------:R-:W-:Y:S02]  /*13a0*/  SHF.R.U32.HI R7, RZ, R7, R6 ;  /* 0x00000007ff077219 */ /* 0x000fe40000011606 */
[----:B------:R-:W-:-:S02]  /*13b0*/  PLOP3.LUT P0, PT, P0, P1, PT, 0xf8, 0x8f ;  /* 0x00000000008f781c */ /* 0x000fc40000703f70 */
[----:B------:R-:W-:Y:S02]  /*13c0*/  SHF.R.U32.HI R11, RZ, 0x1, R7 ;  /* 0x00000001ff0b7819 */ /* 0x000fe40000011607 */
[----:B------:R-:W-:-:S04]  /*13d0*/  SEL R2, RZ, 0x1, !P0 ;  /* 0x00000001ff027807 */ /* 0x000fc80004000000 */
[----:B------:R-:W-:-:S04]  /*13e0*/  LOP3.LUT R2, R2, 0x1, R11, 0xf8, !PT ;  /* 0x0000000102027812 */ /* 0x000fc800078ef80b */
[----:B------:R-:W-:-:S04]  /*13f0*/  LOP3.LUT R2, R2, R7, RZ, 0xc0, !PT ;  /* 0x0000000702027212 */ /* 0x000fc800078ec0ff */
[----:B------:R-:W-:-:S04]  /*1400*/  IADD3 R2, PT, PT, R11, R2, RZ ;  /* 0x000000020b027210 */ /* 0x000fc80007ffe0ff */
[----:B------:R-:W-:Y:S01]  /*1410*/  LOP3.LUT R9, R2, R9, RZ, 0xfc, !PT ;  /* 0x0000000902097212 */ /* 0x000fe200078efcff */
[----:B------:R-:W-:Y:S06]  /*1420*/  BRA `(.L_x_17) ;  /* 0x0000000000107947 */ /* 0x000fec0003800000 */
.L_x_16:
[----:B------:R-:W-:-:S04]  /*1430*/  LOP3.LUT R9, R9, 0x80000000, RZ, 0xc0, !PT ;  /* 0x8000000009097812 */ /* 0x000fc800078ec0ff */
[----:B------:R-:W-:Y:S01]  /*1440*/  LOP3.LUT R9, R9, 0x7f800000, RZ, 0xfc, !PT ;  /* 0x7f80000009097812 */ /* 0x000fe200078efcff */
[----:B------:R-:W-:Y:S06]  /*1450*/  BRA `(.L_x_17) ;  /* 0x0000000000047947 */ /* 0x000fec0003800000 */
.L_x_15:
[----:B------:R-:W-:-:S07]  /*1460*/  LEA R9, R7, R9, 0x17 ;  /* 0x0000000907097211 */ /* 0x000fce00078eb8ff */
.L_x_17:
[----:B------:R-:W-:Y:S05]  /*1470*/  BSYNC.RECONVERGENT B2 ;  /* 0x0000000000027941 */ /* 0x000fea0003800200 */
.L_x_14:
[----:B------:R-:W-:Y:S05]  /*1480*/  BRA `(.L_x_18) ;  /* 0x0000000000207947 */ /* 0x000fea0003800000 */
.L_x_13:
[----:B------:R-:W-:-:S04]  /*1490*/  LOP3.LUT R2, R7, 0x80000000, R2, 0x48, !PT ;  /* 0x8000000007027812 */ /* 0x000fc800078e4802 */
[----:B------:R-:W-:Y:S01]  /*14a0*/  LOP3.LUT R9, R2, 0x7f800000, RZ, 0xfc, !PT ;  /* 0x7f80000002097812 */ /* 0x000fe200078efcff */
[----:B------:R-:W-:Y:S06]  /*14b0*/  BRA `(.L_x_18) ;  /* 0x0000000000147947 */ /* 0x000fec0003800000 */
.L_x_12:
[----:B------:R-:W-:Y:S01]  /*14c0*/  LOP3.LUT R9, R7, 0x80000000, R2, 0x48, !PT ;  /* 0x8000000007097812 */ /* 0x000fe200078e4802 */
[----:B------:R-:W-:Y:S06]  /*14d0*/  BRA `(.L_x_18) ;  /* 0x00000000000c7947 */ /* 0x000fec0003800000 */
.L_x_11:
[----:B------:R-:W0:Y:S01]  /*14e0*/  MUFU.RSQ R9, -QNAN ;  /* 0xffc0000000097908 */ /* 0x000e220000001400 */
[----:B------:R-:W-:Y:S05]  /*14f0*/  BRA `(.L_x_18) ;  /* 0x0000000000047947 */ /* 0x000fea0003800000 */
.L_x_10:
[----:B------:R-:W-:-:S07]  /*1500*/  FADD.FTZ R9, R2, R5 ;  /* 0x0000000502097221 */ /* 0x000fce0000010000 */
.L_x_18:
[----:B------:R-:W-:Y:S05]  /*1510*/  BSYNC.RECONVERGENT B1 ;  /* 0x0000000000017941 */ /* 0x000fea0003800200 */
.L_x_8:
[----:B------:R-:W-:Y:S01]  /*1520*/  HFMA2 R7, -RZ, RZ, 0, 0 ;  /* 0x00000000ff077431 */ /* 0x000fe200000001ff */
[----:B------:R-:W-:-:S04]  /*1530*/  MOV R6, R4 ;  /* 0x0000000400067202 */ /* 0x000fc80000000f00 */
[----:B0-----:R-:W-:Y:S05]  /*1540*/  RET.REL.NODEC R6 `(_Z12update_layeriiifPfS_S_S_) ;  /* 0xffffffe806ac7950 */ /* 0x001fea0003c3ffff */
.L_x_19:
[----:B------:R-:W-:-:S00]  /*1550*/  BRA `(.L_x_19) ;  /* 0xfffffffc00fc7947 */ /* 0x000fc0000383ffff */
[----:B------:R-:W-:-:S00]  /*1560*/  NOP ;  /* 0x0000000000007918 */ /* 0x000fc00000000000 */
        /* <DEDUP_REMOVED lines=9> */
.L_x_20:


//--------------------- .nv.shared.reserved.0     --------------------------
	.section	.nv.shared.reserved.0,"aw",@nobits
	.weak		__nv_reservedSMEM_offset_0_alias
	.size		__nv_reservedSMEM_offset_0_alias, 0, 64
	.other		__nv_reservedSMEM_offset_0_alias,@"STO_CUDA_RESERVED_SHARED STV_DEFAULT"
__nv_reservedSMEM_offset_0_alias:
	.zero		0
	.zero		64


//--------------------- .nv.constant0._Z12update_layeriiifPfS_S_S_ --------------------------
	.section	.nv.constant0._Z12update_layeriiifPfS_S_S_,"a",@progbits
	.sectionflags	@""
	.align	4
.nv.constant0._Z12update_layeriiifPfS_S_S_:
	.zero		944


//--------------------- SYMBOLS --------------------------

	.type		.nv.reservedSmem.offset0,@object
	.size		.nv.reservedSmem.offset0,0x4
